//
// Generated by NVIDIA NVVM Compiler
//
// Compiler Build ID: CL-36424714
// Cuda compilation tools, release 13.0, V13.0.88
// Based on NVVM 20.0.0
//

.version 9.0
.target sm_100
.address_size 64

	// .globl	_Z6reducePii

.visible .entry _Z6reducePii(
	.param .u64 .ptr .align 1 _Z6reducePii_param_0,
	.param .u32 _Z6reducePii_param_1
)
{
	.reg .pred 	%p<25>;
	.reg .b32 	%r<42>;
	.reg .b32 	%f<21>;
	.reg .b64 	%rd<21>;

	ld.param.u64 	%rd2, [_Z6reducePii_param_0];
	ld.param.u32 	%r10, [_Z6reducePii_param_1];
	cvta.to.global.u64 	%rd3, %rd2;
	mov.u32 	%r11, %ntid.x;
	mov.u32 	%r12, %ctaid.x;
	mov.u32 	%r13, %tid.x;
	mad.lo.s32 	%r1, %r11, %r12, %r13;
	mul.wide.s32 	%rd4, %r1, 4;
	add.s64 	%rd1, %rd3, %rd4;
	cvt.rn.f32.s32 	%f9, %r10;
	mul.f32 	%f1, %f9, 0f3F000000;
	cvt.rzi.s32.f32 	%r2, %f1;
	cvt.rn.f32.s32 	%f10, %r2;
	setp.neu.f32 	%p1, %f1, %f10;
	add.f32 	%f11, %f1, 0f3F800000;
	cvt.rzi.s32.f32 	%r14, %f11;
	selp.b32 	%r3, %r14, %r2, %p1;
	setp.ge.s32 	%p2, %r1, %r3;
	@%p2 bra 	$L__BB0_5;
	setp.eq.s32 	%p3, %r1, 0;
	cvt.rn.f32.s32 	%f2, %r3;
	setp.eq.f32 	%p4, %f1, %f2;
	or.pred  	%p5, %p3, %p4;
	@%p5 bra 	$L__BB0_3;
	mul.wide.s32 	%rd7, %r2, 4;
	add.s64 	%rd8, %rd1, %rd7;
	ld.global.u32 	%r18, [%rd8];
	ld.global.u32 	%r19, [%rd1];
	add.s32 	%r20, %r19, %r18;
	st.global.u32 	[%rd1], %r20;
	bra.uni 	$L__BB0_5;
$L__BB0_3:
	setp.neu.f32 	%p6, %f1, %f2;
	@%p6 bra 	$L__BB0_5;
	mul.wide.s32 	%rd5, %r3, 4;
	add.s64 	%rd6, %rd1, %rd5;
	ld.global.u32 	%r15, [%rd6];
	ld.global.u32 	%r16, [%rd1];
	add.s32 	%r17, %r16, %r15;
	st.global.u32 	[%rd1], %r17;
$L__BB0_5:
	cvt.rn.f32.s32 	%f12, %r3;
	mul.f32 	%f3, %f12, 0f3F000000;
	cvt.rzi.s32.f32 	%r4, %f3;
	cvt.rn.f32.s32 	%f13, %r4;
	setp.neu.f32 	%p7, %f3, %f13;
	add.f32 	%f14, %f3, 0f3F800000;
	cvt.rzi.s32.f32 	%r21, %f14;
	selp.b32 	%r5, %r21, %r4, %p7;
	setp.ge.s32 	%p8, %r1, %r5;
	@%p8 bra 	$L__BB0_10;
	setp.ne.s32 	%p9, %r1, 0;
	cvt.rn.f32.s32 	%f4, %r5;
	setp.neu.f32 	%p10, %f3, %f4;
	and.pred  	%p11, %p9, %p10;
	@%p11 bra 	$L__BB0_9;
	setp.neu.f32 	%p12, %f3, %f4;
	@%p12 bra 	$L__BB0_10;
	mul.wide.s32 	%rd9, %r5, 4;
	add.s64 	%rd10, %rd1, %rd9;
	ld.global.u32 	%r22, [%rd10];
	ld.global.u32 	%r23, [%rd1];
	add.s32 	%r24, %r23, %r22;
	st.global.u32 	[%rd1], %r24;
	bra.uni 	$L__BB0_10;
$L__BB0_9:
	mul.wide.s32 	%rd11, %r4, 4;
	add.s64 	%rd12, %rd1, %rd11;
	ld.global.u32 	%r25, [%rd12];
	ld.global.u32 	%r26, [%rd1];
	add.s32 	%r27, %r26, %r25;
	st.global.u32 	[%rd1], %r27;
$L__BB0_10:
	cvt.rn.f32.s32 	%f15, %r5;
	mul.f32 	%f5, %f15, 0f3F000000;
	cvt.rzi.s32.f32 	%r6, %f5;
	cvt.rn.f32.s32 	%f16, %r6;
	setp.neu.f32 	%p13, %f5, %f16;
	add.f32 	%f17, %f5, 0f3F800000;
	cvt.rzi.s32.f32 	%r28, %f17;
	selp.b32 	%r7, %r28, %r6, %p13;
	setp.ge.s32 	%p14, %r1, %r7;
	@%p14 bra 	$L__BB0_15;
	setp.ne.s32 	%p15, %r1, 0;
	cvt.rn.f32.s32 	%f6, %r7;
	setp.neu.f32 	%p16, %f5, %f6;
	and.pred  	%p17, %p15, %p16;
	@%p17 bra 	$L__BB0_14;
	setp.neu.f32 	%p18, %f5, %f6;
	@%p18 bra 	$L__BB0_15;
	mul.wide.s32 	%rd13, %r7, 4;
	add.s64 	%rd14, %rd1, %rd13;
	ld.global.u32 	%r29, [%rd14];
	ld.global.u32 	%r30, [%rd1];
	add.s32 	%r31, %r30, %r29;
	st.global.u32 	[%rd1], %r31;
	bra.uni 	$L__BB0_15;
$L__BB0_14:
	mul.wide.s32 	%rd15, %r6, 4;
	add.s64 	%rd16, %rd1, %rd15;
	ld.global.u32 	%r32, [%rd16];
	ld.global.u32 	%r33, [%rd1];
	add.s32 	%r34, %r33, %r32;
	st.global.u32 	[%rd1], %r34;
$L__BB0_15:
	cvt.rn.f32.s32 	%f18, %r7;
	mul.f32 	%f7, %f18, 0f3F000000;
	cvt.rzi.s32.f32 	%r8, %f7;
	cvt.rn.f32.s32 	%f19, %r8;
	setp.neu.f32 	%p19, %f7, %f19;
	add.f32 	%f20, %f7, 0f3F800000;
	cvt.rzi.s32.f32 	%r35, %f20;
	selp.b32 	%r9, %r35, %r8, %p19;
	setp.ge.s32 	%p20, %r1, %r9;
	@%p20 bra 	$L__BB0_20;
	setp.ne.s32 	%p21, %r1, 0;
	cvt.rn.f32.s32 	%f8, %r9;
	setp.neu.f32 	%p22, %f7, %f8;
	and.pred  	%p23, %p21, %p22;
	@%p23 bra 	$L__BB0_19;
	setp.neu.f32 	%p24, %f7, %f8;
	@%p24 bra 	$L__BB0_20;
	mul.wide.s32 	%rd17, %r9, 4;
	add.s64 	%rd18, %rd1, %rd17;
	ld.global.u32 	%r36, [%rd18];
	ld.global.u32 	%r37, [%rd1];
	add.s32 	%r38, %r37, %r36;
	st.global.u32 	[%rd1], %r38;
	bra.uni 	$L__BB0_20;
$L__BB0_19:
	mul.wide.s32 	%rd19, %r8, 4;
	add.s64 	%rd20, %rd1, %rd19;
	ld.global.u32 	%r39, [%rd20];
	ld.global.u32 	%r40, [%rd1];
	add.s32 	%r41, %r40, %r39;
	st.global.u32 	[%rd1], %r41;
$L__BB0_20:
	ret;

}


// ===== COMPILED SASS (sm_100) =====

	.target	sm_100

	.elftype	@"ET_EXEC"


//--------------------- .note.nv.tkinfo           --------------------------
	.section	.note.nv.tkinfo,"",@"SHT_NOTE"
	.sectionflags	@"SHF_NOTE_NV_TKINFO"
	.tkinfo
        /*0018*/ 	.word	0x00000002
        /*0030*/ 	.string	""
        /*0030*/ 	.string	"ptxas"
        /*0030*/ 	.string	"Cuda compilation tools, release 13.0, V13.0.88"
        /*0030*/ 	.string	"Build cuda_13.0.r13.0/compiler.36424714_0"
        /*0030*/ 	.string	"-arch sm_100 -m 64 "



//--------------------- .note.nv.cuinfo           --------------------------
	.section	.note.nv.cuinfo,"",@"SHT_NOTE"
	.sectionflags	@"SHF_NOTE_NV_CUINFO"
        /*0018*/ 	.short	0x0002
        /*001a*/ 	.short	0x0064
        /*001c*/ 	.short	0x0082
	.zero		2


//--------------------- .nv.info                  --------------------------
	.section	.nv.info,"",@"SHT_CUDA_INFO"
	.align	4


	//----- nvinfo : EIATTR_REGCOUNT
	.align		4
        /*0000*/ 	.byte	0x04, 0x2f
        /*0002*/ 	.short	(.L_1 - .L_0)
	.align		4
.L_0:
        /*0004*/ 	.word	index@(_Z6reducePii)
        /*0008*/ 	.word	0x0000000c


	//----- nvinfo : EIATTR_FRAME_SIZE
	.align		4
.L_1:
        /*000c*/ 	.byte	0x04, 0x11
        /*000e*/ 	.short	(.L_3 - .L_2)
	.align		4
.L_2:
        /*0010*/ 	.word	index@(_Z6reducePii)
        /*0014*/ 	.word	0x00000000


	//----- nvinfo : EIATTR_MIN_STACK_SIZE
	.align		4
.L_3:
        /*0018*/ 	.byte	0x04, 0x12
        /*001a*/ 	.short	(.L_5 - .L_4)
	.align		4
.L_4:
        /*001c*/ 	.word	index@(_Z6reducePii)
        /*0020*/ 	.word	0x00000000
.L_5:


//--------------------- .nv.compat                --------------------------
	.section	.nv.compat,"",@"SHT_CUDA_COMPAT_INFO"
	.align	4
        /*0000*/ 	.byte	0x02, 0x09, 0x00, 0x00, 0x02, 0x02, 0x01, 0x00, 0x02, 0x05, 0x05, 0x00, 0x03, 0x07, 0x01, 0x01
        /*0010*/ 	.byte	0x02, 0x03, 0x00, 0x00, 0x02, 0x06, 0x01, 0x00, 0x04, 0x0b, 0x08, 0x00, 0x09, 0x00, 0x00, 0x00
        /*0020*/ 	.byte	0x00, 0x00, 0x00, 0x00


//--------------------- .nv.info._Z6reducePii     --------------------------
	.section	.nv.info._Z6reducePii,"",@"SHT_CUDA_INFO"
	.sectionflags	@""
	.align	4


	//----- nvinfo : EIATTR_CUDA_API_VERSION
	.align		4
        /*0000*/ 	.byte	0x04, 0x37
        /*0002*/ 	.short	(.L_7 - .L_6)
.L_6:
        /*0004*/ 	.word	0x00000082


	//----- nvinfo : EIATTR_KPARAM_INFO
	.align		4
.L_7:
        /*0008*/ 	.byte	0x04, 0x17
        /*000a*/ 	.short	(.L_9 - .L_8)
.L_8:
        /*000c*/ 	.word	0x00000000
        /*0010*/ 	.short	0x0001
        /*0012*/ 	.short	0x0008
        /*0014*/ 	.byte	0x00, 0xf0, 0x11, 0x00


	//----- nvinfo : EIATTR_KPARAM_INFO
	.align		4
.L_9:
        /*0018*/ 	.byte	0x04, 0x17
        /*001a*/ 	.short	(.L_11 - .L_10)
.L_10:
        /*001c*/ 	.word	0x00000000
        /*0020*/ 	.short	0x0000
        /*0022*/ 	.short	0x0000
        /*0024*/ 	.byte	0x00, 0xf5, 0x21, 0x00


	//----- nvinfo : EIATTR_SPARSE_MMA_MASK
	.align		4
.L_11:
        /*0028*/ 	.byte	0x03, 0x50
        /*002a*/ 	.short	0x0000


	//----- nvinfo : EIATTR_MAXREG_COUNT
	.align		4
        /*002c*/ 	.byte	0x03, 0x1b
        /*002e*/ 	.short	0x00ff


	//----- nvinfo : EIATTR_MERCURY_ISA_VERSION
	.align		4
        /*0030*/ 	.byte	0x03, 0x5f
        /*0032*/ 	.short	0x0101


	//----- nvinfo : EIATTR_VRC_CTA_INIT_COUNT
	.align		4
        /*0034*/ 	.byte	0x02, 0x4a
	.zero		1
	.zero		1


	//----- nvinfo : EIATTR_EXIT_INSTR_OFFSETS
	.align		4
        /*0038*/ 	.byte	0x04, 0x1c
        /*003a*/ 	.short	(.L_13 - .L_12)


	//   ....[0]....
.L_12:
        /*003c*/ 	.word	0x00000660


	//   ....[1]....
        /*0040*/ 	.word	0x000006b0


	//   ....[2]....
        /*0044*/ 	.word	0x00000710


	//   ....[3]....
        /*0048*/ 	.word	0x00000770


	//----- nvinfo : EIATTR_CRS_STACK_SIZE
	.align		4
.L_13:
        /*004c*/ 	.byte	0x04, 0x1e
        /*004e*/ 	.short	(.L_15 - .L_14)
.L_14:
        /*0050*/ 	.word	0x00000000


	//----- nvinfo : EIATTR_CBANK_PARAM_SIZE
	.align		4
.L_15:
        /*0054*/ 	.byte	0x03, 0x19
        /*0056*/ 	.short	0x000c


	//----- nvinfo : EIATTR_PARAM_CBANK
	.align		4
        /*0058*/ 	.byte	0x04, 0x0a
        /*005a*/ 	.short	(.L_17 - .L_16)
	.align		4
.L_16:
        /*005c*/ 	.word	index@(.nv.constant0._Z6reducePii)
        /*0060*/ 	.short	0x0380
        /*0062*/ 	.short	0x000c


	//----- nvinfo : EIATTR_SW_WAR
	.align		4
.L_17:
        /*0064*/ 	.byte	0x04, 0x36
        /*0066*/ 	.short	(.L_19 - .L_18)
.L_18:
        /*0068*/ 	.word	0x00000008
.L_19:


//--------------------- .nv.callgraph             --------------------------
	.section	.nv.callgraph,"",@"SHT_CUDA_CALLGRAPH"
	.align	4
	.sectionentsize	8
	.align		4
        /*0000*/ 	.word	0x00000000
	.align		4
        /*0004*/ 	.word	0xffffffff
	.align		4
        /*0008*/ 	.word	0x00000000
	.align		4
        /*000c*/ 	.word	0xfffffffe
	.align		4
        /*0010*/ 	.word	0x00000000
	.align		4
        /*0014*/ 	.word	0xfffffffd
	.align		4
        /*0018*/ 	.word	0x00000000
	.align		4
        /*001c*/ 	.word	0xfffffffc


//--------------------- .text._Z6reducePii        --------------------------
	.section	.text._Z6reducePii,"ax",@progbits
	.align	128
        .global         _Z6reducePii
        .type           _Z6reducePii,@function
        .size           _Z6reducePii,(.L_x_11 - _Z6reducePii)
        .other          _Z6reducePii,@"STO_CUDA_ENTRY STV_DEFAULT"
_Z6reducePii:
.text._Z6reducePii:
[----:B------:R-:W-:Y:S01]  /*0000*/  LDC R1, c[0x0][0x37c] ;  /* 0x0000df00ff017b82 */ /* 0x000fe20000000800 */
[----:B------:R-:W0:Y:S01]  /*0010*/  LDCU UR4, c[0x0][0x388] ;  /* 0x00007100ff0477ac */ /* 0x000e220008000800 */
[----:B------:R-:W1:Y:S06]  /*0020*/  S2R R8, SR_CTAID.X ;  /* 0x0000000000087919 */ /* 0x000e6c0000002500 */
[----:B------:R-:W2:Y:S01]  /*0030*/  LDC.64 R2, c[0x0][0x380] ;  /* 0x0000e000ff027b82 */ /* 0x000ea20000000a00 */
[----:B------:R-:W-:Y:S01]  /*0040*/  BSSY.RECONVERGENT B0, `(.L_x_0) ;  /* 0x0000020000007945 */ /* 0x000fe20003800200 */
[----:B------:R-:W1:Y:S01]  /*0050*/  S2R R9, SR_TID.X ;  /* 0x0000000000097919 */ /* 0x000e620000002100 */
[----:B0-----:R-:W-:Y:S01]  /*0060*/  I2FP.F32.S32 R0, UR4 ;  /* 0x0000000400007c45 */ /* 0x001fe20008201400 */
[----:B------:R-:W1:Y:S04]  /*0070*/  LDCU UR4, c[0x0][0x360] ;  /* 0x00006c00ff0477ac */ /* 0x000e680008000800 */
[----:B------:R-:W-:-:S04]  /*0080*/  FMUL R4, R0, 0.5 ;  /* 0x3f00000000047820 */ /* 0x000fc80000400000 */
[----:B------:R-:W0:Y:S01]  /*0090*/  F2I.TRUNC.NTZ R5, R4 ;  /* 0x0000000400057305 */ /* 0x000e22000020f100 */
[----:B------:R-:W-:-:S07]  /*00a0*/  FADD R6, R4, 1 ;  /* 0x3f80000004067421 */ /* 0x000fce0000000000 */
[----:B------:R-:W3:Y:S01]  /*00b0*/  F2I.TRUNC.NTZ R6, R6 ;  /* 0x0000000600067305 */ /* 0x000ee2000020f100 */
[----:B-1----:R-:W-:Y:S01]  /*00c0*/  IMAD R0, R8, UR4, R9 ;  /* 0x0000000408007c24 */ /* 0x002fe2000f8e0209 */
[----:B------:R-:W1:Y:S03]  /*00d0*/  LDCU.64 UR4, c[0x0][0x358] ;  /* 0x00006b00ff0477ac */ /* 0x000e660008000a00 */
[----:B--2---:R-:W-:Y:S01]  /*00e0*/  IMAD.WIDE R2, R0, 0x4, R2 ;  /* 0x0000000400027825 */ /* 0x004fe200078e0202 */
[----:B0-----:R-:W-:-:S04]  /*00f0*/  I2FP.F32.S32 R7, R5 ;  /* 0x0000000500077245 */ /* 0x001fc80000201400 */
[----:B------:R-:W-:-:S04]  /*0100*/  FSETP.NEU.AND P0, PT, R4, R7, PT ;  /* 0x000000070400720b */ /* 0x000fc80003f0d000 */
[----:B---3--:R-:W-:-:S04]  /*0110*/  SEL R7, R6, R5, P0 ;  /* 0x0000000506077207 */ /* 0x008fc80000000000 */
[----:B------:R-:W-:-:S13]  /*0120*/  ISETP.GE.AND P0, PT, R0, R7, PT ;  /* 0x000000070000720c */ /* 0x000fda0003f06270 */
[----:B-1----:R-:W-:Y:S05]  /*0130*/  @P0 BRA `(.L_x_1) ;  /* 0x0000000000400947 */ /* 0x002fea0003800000 */
[----:B------:R-:W-:-:S04]  /*0140*/  I2FP.F32.S32 R9, R7 ;  /* 0x0000000700097245 */ /* 0x000fc80000201400 */
[----:B------:R-:W-:-:S04]  /*0150*/  FSETP.NEU.AND P1, PT, R4, R9, PT ;  /* 0x000000090400720b */ /* 0x000fc80003f2d000 */
[----:B------:R-:W-:-:S13]  /*0160*/  ISETP.EQ.OR P0, PT, R0, RZ, !P1 ;  /* 0x000000ff0000720c */ /* 0x000fda0004f02670 */
[----:B------:R-:W-:Y:S05]  /*0170*/  @P0 BRA `(.L_x_2) ;  /* 0x0000000000180947 */ /* 0x000fea0003800000 */
[----:B------:R-:W-:Y:S01]  /*0180*/  IMAD.WIDE R4, R5, 0x4, R2 ;  /* 0x0000000405047825 */ /* 0x000fe200078e0202 */
[----:B------:R-:W2:Y:S05]  /*0190*/  LDG.E R9, desc[UR4][R2.64] ;  /* 0x0000000402097981 */ /* 0x000eaa000c1e1900 */
[----:B------:R-:W2:Y:S02]  /*01a0*/  LDG.E R4, desc[UR4][R4.64] ;  /* 0x0000000404047981 */ /* 0x000ea4000c1e1900 */
[----:B--2---:R-:W-:-:S05]  /*01b0*/  IMAD.IADD R9, R4, 0x1, R9 ;  /* 0x0000000104097824 */ /* 0x004fca00078e0209 */
[----:B------:R0:W-:Y:S01]  /*01c0*/  STG.E desc[UR4][R2.64], R9 ;  /* 0x0000000902007986 */ /* 0x0001e2000c101904 */
[----:B------:R-:W-:Y:S05]  /*01d0*/  BRA `(.L_x_1) ;  /* 0x0000000000187947 */ /* 0x000fea0003800000 */
.L_x_2:
[----:B------:R-:W-:Y:S05]  /*01e0*/  @P1 BRA `(.L_x_1) ;  /* 0x0000000000141947 */ /* 0x000fea0003800000 */
[----:B------:R-:W-:Y:S01]  /*01f0*/  IMAD.WIDE R4, R7, 0x4, R2 ;  /* 0x0000000407047825 */ /* 0x000fe200078e0202 */
[----:B------:R-:W2:Y:S05]  /*0200*/  LDG.E R9, desc[UR4][R2.64] ;  /* 0x0000000402097981 */ /* 0x000eaa000c1e1900 */
[----:B------:R-:W2:Y:S02]  /*0210*/  LDG.E R4, desc[UR4][R4.64] ;  /* 0x0000000404047981 */ /* 0x000ea4000c1e1900 */
[----:B--2---:R-:W-:-:S05]  /*0220*/  IMAD.IADD R9, R4, 0x1, R9 ;  /* 0x0000000104097824 */ /* 0x004fca00078e0209 */
[----:B------:R1:W-:Y:S02]  /*0230*/  STG.E desc[UR4][R2.64], R9 ;  /* 0x0000000902007986 */ /* 0x0003e4000c101904 */
.L_x_1:
[----:B------:R-:W-:Y:S05]  /*0240*/  BSYNC.RECONVERGENT B0 ;  /* 0x0000000000007941 */ /* 0x000fea0003800200 */
.L_x_0:
[----:B------:R-:W-:Y:S01]  /*0250*/  I2FP.F32.S32 R4, R7 ;  /* 0x0000000700047245 */ /* 0x000fe20000201400 */
[----:B------:R-:W-:Y:S04]  /*0260*/  BSSY.RECONVERGENT B0, `(.L_x_3) ;  /* 0x000001a000007945 */ /* 0x000fe80003800200 */
[----:B------:R-:W-:-:S04]  /*0270*/  FMUL R4, R4, 0.5 ;  /* 0x3f00000004047820 */ /* 0x000fc80000400000 */
[----:B------:R-:W2:Y:S01]  /*0280*/  F2I.TRUNC.NTZ R5, R4 ;  /* 0x0000000400057305 */ /* 0x000ea2000020f100 */
[----:B------:R-:W-:-:S07]  /*0290*/  FADD R6, R4, 1 ;  /* 0x3f80000004067421 */ /* 0x000fce0000000000 */
[----:B------:R-:W3:Y:S01]  /*02a0*/  F2I.TRUNC.NTZ R6, R6 ;  /* 0x0000000600067305 */ /* 0x000ee2000020f100 */
[----:B--2---:R-:W-:-:S04]  /*02b0*/  I2FP.F32.S32 R7, R5 ;  /* 0x0000000500077245 */ /* 0x004fc80000201400 */
[----:B------:R-:W-:-:S04]  /*02c0*/  FSETP.NEU.AND P0, PT, R4, R7, PT ;  /* 0x000000070400720b */ /* 0x000fc80003f0d000 */
[----:B---3--:R-:W-:-:S04]  /*02d0*/  SEL R7, R6, R5, P0 ;  /* 0x0000000506077207 */ /* 0x008fc80000000000 */
[----:B------:R-:W-:-:S13]  /*02e0*/  ISETP.GE.AND P0, PT, R0, R7, PT ;  /* 0x000000070000720c */ /* 0x000fda0003f06270 */
[----:B------:R-:W-:Y:S05]  /*02f0*/  @P0 BRA `(.L_x_4) ;  /* 0x0000000000400947 */ /* 0x000fea0003800000 */
[----:B01----:R-:W-:Y:S02]  /*0300*/  I2FP.F32.S32 R9, R7 ;  /* 0x0000000700097245 */ /* 0x003fe40000201400 */
[----:B------:R-:W-:Y:S02]  /*0310*/  ISETP.NE.AND P1, PT, R0, RZ, PT ;  /* 0x000000ff0000720c */ /* 0x000fe40003f25270 */
[----:B------:R-:W-:-:S13]  /*0320*/  FSETP.NEU.AND P0, PT, R4, R9, PT ;  /* 0x000000090400720b */ /* 0x000fda0003f0d000 */
[----:B------:R-:W-:Y:S05]  /*0330*/  @P0 BRA P1, `(.L_x_5) ;  /* 0x00000000001c0947 */ /* 0x000fea0000800000 */
[----:B------:R-:W-:Y:S05]  /*0340*/  @P0 BRA `(.L_x_4) ;  /* 0x00000000002c0947 */ /* 0x000fea0003800000 */
[----:B------:R-:W-:Y:S01]  /*0350*/  IMAD.WIDE R4, R7, 0x4, R2 ;  /* 0x0000000407047825 */ /* 0x000fe200078e0202 */
[----:B------:R-:W2:Y:S05]  /*0360*/  LDG.E R9, desc[UR4][R2.64] ;  /* 0x0000000402097981 */ /* 0x000eaa000c1e1900 */
[----:B------:R-:W2:Y:S02]  /*0370*/  LDG.E R4, desc[UR4][R4.64] ;  /* 0x0000000404047981 */ /* 0x000ea4000c1e1900 */
[----:B--2---:R-:W-:-:S05]  /*0380*/  IMAD.IADD R9, R4, 0x1, R9 ;  /* 0x0000000104097824 */ /* 0x004fca00078e0209 */
[----:B------:R3:W-:Y:S01]  /*0390*/  STG.E desc[UR4][R2.64], R9 ;  /* 0x0000000902007986 */ /* 0x0007e2000c101904 */
[----:B------:R-:W-:Y:S05]  /*03a0*/  BRA `(.L_x_4) ;  /* 0x0000000000147947 */ /* 0x000fea0003800000 */
.L_x_5:
[----:B------:R-:W-:Y:S01]  /*03b0*/  IMAD.WIDE R4, R5, 0x4, R2 ;  /* 0x0000000405047825 */ /* 0x000fe200078e0202 */
[----:B------:R-:W2:Y:S05]  /*03c0*/  LDG.E R9, desc[UR4][R2.64] ;  /* 0x0000000402097981 */ /* 0x000eaa000c1e1900 */
[----:B------:R-:W2:Y:S02]  /*03d0*/  LDG.E R4, desc[UR4][R4.64] ;  /* 0x0000000404047981 */ /* 0x000ea4000c1e1900 */
[----:B--2---:R-:W-:-:S05]  /*03e0*/  IMAD.IADD R9, R4, 0x1, R9 ;  /* 0x0000000104097824 */ /* 0x004fca00078e0209 */
[----:B------:R2:W-:Y:S02]  /*03f0*/  STG.E desc[UR4][R2.64], R9 ;  /* 0x0000000902007986 */ /* 0x0005e4000c101904 */
.L_x_4:
[----:B------:R-:W-:Y:S05]  /*0400*/  BSYNC.RECONVERGENT B0 ;  /* 0x0000000000007941 */ /* 0x000fea0003800200 */
.L_x_3:
[----:B------:R-:W-:Y:S01]  /*0410*/  I2FP.F32.S32 R4, R7 ;  /* 0x0000000700047245 */ /* 0x000fe20000201400 */
[----:B------:R-:W-:Y:S04]  /*0420*/  BSSY.RECONVERGENT B0, `(.L_x_6) ;  /* 0x000001a000007945 */ /* 0x000fe80003800200 */
[----:B------:R-:W-:-:S04]  /*0430*/  FMUL R4, R4, 0.5 ;  /* 0x3f00000004047820 */ /* 0x000fc80000400000 */
[----:B------:R-:W4:Y:S01]  /*0440*/  F2I.TRUNC.NTZ R5, R4 ;  /* 0x0000000400057305 */ /* 0x000f22000020f100 */
[----:B------:R-:W-:-:S07]  /*0450*/  FADD R6, R4, 1 ;  /* 0x3f80000004067421 */ /* 0x000fce0000000000 */
[----:B------:R-:W5:Y:S01]  /*0460*/  F2I.TRUNC.NTZ R6, R6 ;  /* 0x0000000600067305 */ /* 0x000f62000020f100 */
[----:B----4-:R-:W-:-:S04]  /*0470*/  I2FP.F32.S32 R7, R5 ;  /* 0x0000000500077245 */ /* 0x010fc80000201400 */
[----:B------:R-:W-:-:S04]  /*0480*/  FSETP.NEU.AND P0, PT, R4, R7, PT ;  /* 0x000000070400720b */ /* 0x000fc80003f0d000 */
[----:B-----5:R-:W-:-:S04]  /*0490*/  SEL R7, R6, R5, P0 ;  /* 0x0000000506077207 */ /* 0x020fc80000000000 */
[----:B------:R-:W-:-:S13]  /*04a0*/  ISETP.GE.AND P0, PT, R0, R7, PT ;  /* 0x000000070000720c */ /* 0x000fda0003f06270 */
[----:B------:R-:W-:Y:S05]  /*04b0*/  @P0 BRA `(.L_x_7) ;  /* 0x0000000000400947 */ /* 0x000fea0003800000 */
[----:B0123--:R-:W-:Y:S02]  /*04c0*/  I2FP.F32.S32 R9, R7 ;  /* 0x0000000700097245 */ /* 0x00ffe40000201400 */
        /* <DEDUP_REMOVED lines=10> */
.L_x_8:
[----:B------:R-:W-:Y:S01]  /*0570*/  IMAD.WIDE R4, R5, 0x4, R2 ;  /* 0x0000000405047825 */ /* 0x000fe200078e0202 */
[----:B------:R-:W2:Y:S05]  /*0580*/  LDG.E R9, desc[UR4][R2.64] ;  /* 0x0000000402097981 */ /* 0x000eaa000c1e1900 */
[----:B------:R-:W2:Y:S02]  /*0590*/  LDG.E R4, desc[UR4][R4.64] ;  /* 0x0000000404047981 */ /* 0x000ea4000c1e1900 */
[----:B--2---:R-:W-:-:S05]  /*05a0*/  IMAD.IADD R9, R4, 0x1, R9 ;  /* 0x0000000104097824 */ /* 0x004fca00078e0209 */
[----:B------:R4:W-:Y:S02]  /*05b0*/  STG.E desc[UR4][R2.64], R9 ;  /* 0x0000000902007986 */ /* 0x0009e4000c101904 */
.L_x_7:
[----:B------:R-:W-:Y:S05]  /*05c0*/  BSYNC.RECONVERGENT B0 ;  /* 0x0000000000007941 */ /* 0x000fea0003800200 */
.L_x_6:
[----:B------:R-:W-:-:S05]  /*05d0*/  I2FP.F32.S32 R4, R7 ;  /* 0x0000000700047245 */ /* 0x000fca0000201400 */
[----:B------:R-:W-:-:S04]  /*05e0*/  FMUL R4, R4, 0.5 ;  /* 0x3f00000004047820 */ /* 0x000fc80000400000 */
[----:B------:R-:W5:Y:S01]  /*05f0*/  F2I.TRUNC.NTZ R5, R4 ;  /* 0x0000000400057305 */ /* 0x000f62000020f100 */
[----:B------:R-:W-:-:S07]  /*0600*/  FADD R6, R4, 1 ;  /* 0x3f80000004067421 */ /* 0x000fce0000000000 */
[----:B------:R-:W1:Y:S01]  /*0610*/  F2I.TRUNC.NTZ R6, R6 ;  /* 0x0000000600067305 */ /* 0x000e62000020f100 */
[----:B-----5:R-:W-:-:S04]  /*0620*/  I2FP.F32.S32 R7, R5 ;  /* 0x0000000500077245 */ /* 0x020fc80000201400 */
[----:B------:R-:W-:-:S04]  /*0630*/  FSETP.NEU.AND P0, PT, R4, R7, PT ;  /* 0x000000070400720b */ /* 0x000fc80003f0d000 */
[----:B-1----:R-:W-:-:S04]  /*0640*/  SEL R7, R6, R5, P0 ;  /* 0x0000000506077207 */ /* 0x002fc80000000000 */
[----:B------:R-:W-:-:S13]  /*0650*/  ISETP.GE.AND P0, PT, R0, R7, PT ;  /* 0x000000070000720c */ /* 0x000fda0003f06270 */
[----:B------:R-:W-:Y:S05]  /*0660*/  @P0 EXIT ;  /* 0x000000000000094d */ /* 0x000fea0003800000 */
[----:B0-234-:R-:W-:Y:S02]  /*0670*/  I2FP.F32.S32 R9, R7 ;  /* 0x0000000700097245 */ /* 0x01dfe40000201400 */
[----:B------:R-:W-:Y:S02]  /*0680*/  ISETP.NE.AND P1, PT, R0, RZ, PT ;  /* 0x000000ff0000720c */ /* 0x000fe40003f25270 */
[----:B------:R-:W-:-:S13]  /*0690*/  FSETP.NEU.AND P0, PT, R4, R9, PT ;  /* 0x000000090400720b */ /* 0x000fda0003f0d000 */
[----:B------:R-:W-:Y:S05]  /*06a0*/  @P0 BRA P1, `(.L_x_9) ;  /* 0x00000000001c0947 */ /* 0x000fea0000800000 */
[----:B------:R-:W-:Y:S05]  /*06b0*/  @P0 EXIT ;  /* 0x000000000000094d */ /* 0x000fea0003800000 */
[----:B------:R-:W-:Y:S02]  /*06c0*/  IMAD.WIDE R4, R7, 0x4, R2 ;  /* 0x0000000407047825 */ /* 0x000fe400078e0202 */
[----:B------:R-:W2:Y:S04]  /*06d0*/  LDG.E R7, desc[UR4][R2.64] ;  /* 0x0000000402077981 */ /* 0x000ea8000c1e1900 */
[----:B------:R-:W2:Y:S02]  /*06e0*/  LDG.E R4, desc[UR4][R4.64] ;  /* 0x0000000404047981 */ /* 0x000ea4000c1e1900 */
[----:B--2---:R-:W-:-:S05]  /*06f0*/  IMAD.IADD R7, R4, 0x1, R7 ;  /* 0x0000000104077824 */ /* 0x004fca00078e0207 */
[----:B------:R-:W-:Y:S01]  /*0700*/  STG.E desc[UR4][R2.64], R7 ;  /* 0x0000000702007986 */ /* 0x000fe2000c101904 */
[----:B------:R-:W-:Y:S05]  /*0710*/  EXIT ;  /* 0x000000000000794d */ /* 0x000fea0003800000 */
.L_x_9:
[----:B------:R-:W-:Y:S01]  /*0720*/  IMAD.WIDE R4, R5, 0x4, R2 ;  /* 0x0000000405047825 */ /* 0x000fe200078e0202 */
[----:B------:R-:W2:Y:S05]  /*0730*/  LDG.E R7, desc[UR4][R2.64] ;  /* 0x0000000402077981 */ /* 0x000eaa000c1e1900 */
[----:B------:R-:W2:Y:S02]  /*0740*/  LDG.E R4, desc[UR4][R4.64] ;  /* 0x0000000404047981 */ /* 0x000ea4000c1e1900 */
[----:B--2---:R-:W-:-:S05]  /*0750*/  IMAD.IADD R7, R4, 0x1, R7 ;  /* 0x0000000104077824 */ /* 0x004fca00078e0207 */
[----:B------:R-:W-:Y:S01]  /*0760*/  STG.E desc[UR4][R2.64], R7 ;  /* 0x0000000702007986 */ /* 0x000fe2000c101904 */
[----:B------:R-:W-:Y:S05]  /*0770*/  EXIT ;  /* 0x000000000000794d */ /* 0x000fea0003800000 */
.L_x_10:
[----:B------:R-:W-:-:S00]  /*0780*/  BRA `(.L_x_10) ;  /* 0xfffffffc00fc7947 */ /* 0x000fc0000383ffff */
[----:B------:R-:W-:-:S00]  /*0790*/  NOP ;  /* 0x0000000000007918 */ /* 0x000fc00000000000 */
        /* <DEDUP_REMOVED lines=14> */
.L_x_11:


//--------------------- .nv.shared.reserved.0     --------------------------
	.section	.nv.shared.reserved.0,"aw",@nobits
	.weak		__nv_reservedSMEM_offset_0_alias
	.size		__nv_reservedSMEM_offset_0_alias, 0, 64
	.other		__nv_reservedSMEM_offset_0_alias,@"STO_CUDA_RESERVED_SHARED STV_DEFAULT"
__nv_reservedSMEM_offset_0_alias:
	.zero		0
	.zero		64


//--------------------- .nv.constant0._Z6reducePii --------------------------
	.section	.nv.constant0._Z6reducePii,"a",@progbits
	.sectionflags	@""
	.align	4
.nv.constant0._Z6reducePii:
	.zero		908


//--------------------- SYMBOLS --------------------------

	.type		.nv.reservedSmem.offset0,@object
	.size		.nv.reservedSmem.offset0,0x4
